//
// Generated by NVIDIA NVVM Compiler
//
// Compiler Build ID: CL-36424714
// Cuda compilation tools, release 13.0, V13.0.88
// Based on NVVM 20.0.0
//

.version 9.0
.target sm_100
.address_size 64

	// .globl	_Z9transposePfS_

.visible .entry _Z9transposePfS_(
	.param .u64 .ptr .align 1 _Z9transposePfS__param_0,
	.param .u64 .ptr .align 1 _Z9transposePfS__param_1
)
{
	.reg .b32 	%r<13>;
	.reg .b32 	%f<2>;
	.reg .b64 	%rd<9>;

	ld.param.u64 	%rd1, [_Z9transposePfS__param_0];
	ld.param.u64 	%rd2, [_Z9transposePfS__param_1];
	cvta.to.global.u64 	%rd3, %rd2;
	cvta.to.global.u64 	%rd4, %rd1;
	mov.u32 	%r1, %ctaid.x;
	mov.u32 	%r2, %ntid.x;
	mov.u32 	%r3, %tid.x;
	mad.lo.s32 	%r4, %r1, %r2, %r3;
	mov.u32 	%r5, %ctaid.y;
	mov.u32 	%r6, %ntid.y;
	mov.u32 	%r7, %tid.y;
	mad.lo.s32 	%r8, %r5, %r6, %r7;
	shl.b32 	%r9, %r8, 10;
	add.s32 	%r10, %r9, %r4;
	mul.wide.s32 	%rd5, %r10, 4;
	add.s64 	%rd6, %rd4, %rd5;
	ld.global.f32 	%f1, [%rd6];
	shl.b32 	%r11, %r4, 10;
	add.s32 	%r12, %r11, %r8;
	mul.wide.s32 	%rd7, %r12, 4;
	add.s64 	%rd8, %rd3, %rd7;
	st.global.f32 	[%rd8], %f1;
	ret;

}
	// .globl	_Z8multiplyPKfS0_Pfi
.visible .entry _Z8multiplyPKfS0_Pfi(
	.param .u64 .ptr .align 1 _Z8multiplyPKfS0_Pfi_param_0,
	.param .u64 .ptr .align 1 _Z8multiplyPKfS0_Pfi_param_1,
	.param .u64 .ptr .align 1 _Z8multiplyPKfS0_Pfi_param_2,
	.param .u32 _Z8multiplyPKfS0_Pfi_param_3
)
{
	.reg .pred 	%p<10>;
	.reg .b32 	%r<47>;
	.reg .b32 	%f<111>;
	.reg .b64 	%rd<43>;

	ld.param.u64 	%rd11, [_Z8multiplyPKfS0_Pfi_param_0];
	ld.param.u64 	%rd12, [_Z8multiplyPKfS0_Pfi_param_1];
	ld.param.u64 	%rd10, [_Z8multiplyPKfS0_Pfi_param_2];
	ld.param.u32 	%r25, [_Z8multiplyPKfS0_Pfi_param_3];
	cvta.to.global.u64 	%rd1, %rd12;
	cvta.to.global.u64 	%rd2, %rd11;
	mov.u32 	%r26, %ctaid.y;
	mov.u32 	%r27, %ntid.y;
	mov.u32 	%r28, %tid.y;
	mad.lo.s32 	%r1, %r26, %r27, %r28;
	mov.u32 	%r29, %ctaid.x;
	mov.u32 	%r30, %ntid.x;
	mov.u32 	%r31, %tid.x;
	mad.lo.s32 	%r2, %r29, %r30, %r31;
	max.s32 	%r32, %r1, %r2;
	setp.ge.s32 	%p1, %r32, %r25;
	@%p1 bra 	$L__BB1_14;
	mul.lo.s32 	%r3, %r25, %r1;
	mul.lo.s32 	%r4, %r25, %r2;
	and.b32  	%r5, %r25, 15;
	setp.lt.u32 	%p2, %r25, 16;
	mov.f32 	%f110, 0f00000000;
	mov.b32 	%r43, 0;
	@%p2 bra 	$L__BB1_4;
	and.b32  	%r43, %r25, 2147483632;
	neg.s32 	%r41, %r43;
	mul.wide.u32 	%rd13, %r3, 4;
	add.s64 	%rd14, %rd13, %rd2;
	add.s64 	%rd41, %rd14, 32;
	add.s64 	%rd4, %rd1, 32;
	mov.f32 	%f110, 0f00000000;
	mov.u32 	%r40, %r4;
$L__BB1_3:
	.pragma "nounroll";
	mul.wide.s32 	%rd15, %r40, 4;
	add.s64 	%rd16, %rd4, %rd15;
	ld.global.f32 	%f17, [%rd41+-32];
	ld.global.f32 	%f18, [%rd16+-32];
	fma.rn.f32 	%f19, %f17, %f18, %f110;
	ld.global.f32 	%f20, [%rd41+-28];
	ld.global.f32 	%f21, [%rd16+-28];
	fma.rn.f32 	%f22, %f20, %f21, %f19;
	ld.global.f32 	%f23, [%rd41+-24];
	ld.global.f32 	%f24, [%rd16+-24];
	fma.rn.f32 	%f25, %f23, %f24, %f22;
	ld.global.f32 	%f26, [%rd41+-20];
	ld.global.f32 	%f27, [%rd16+-20];
	fma.rn.f32 	%f28, %f26, %f27, %f25;
	ld.global.f32 	%f29, [%rd41+-16];
	ld.global.f32 	%f30, [%rd16+-16];
	fma.rn.f32 	%f31, %f29, %f30, %f28;
	ld.global.f32 	%f32, [%rd41+-12];
	ld.global.f32 	%f33, [%rd16+-12];
	fma.rn.f32 	%f34, %f32, %f33, %f31;
	ld.global.f32 	%f35, [%rd41+-8];
	ld.global.f32 	%f36, [%rd16+-8];
	fma.rn.f32 	%f37, %f35, %f36, %f34;
	ld.global.f32 	%f38, [%rd41+-4];
	ld.global.f32 	%f39, [%rd16+-4];
	fma.rn.f32 	%f40, %f38, %f39, %f37;
	ld.global.f32 	%f41, [%rd41];
	ld.global.f32 	%f42, [%rd16];
	fma.rn.f32 	%f43, %f41, %f42, %f40;
	ld.global.f32 	%f44, [%rd41+4];
	ld.global.f32 	%f45, [%rd16+4];
	fma.rn.f32 	%f46, %f44, %f45, %f43;
	ld.global.f32 	%f47, [%rd41+8];
	ld.global.f32 	%f48, [%rd16+8];
	fma.rn.f32 	%f49, %f47, %f48, %f46;
	ld.global.f32 	%f50, [%rd41+12];
	ld.global.f32 	%f51, [%rd16+12];
	fma.rn.f32 	%f52, %f50, %f51, %f49;
	ld.global.f32 	%f53, [%rd41+16];
	ld.global.f32 	%f54, [%rd16+16];
	fma.rn.f32 	%f55, %f53, %f54, %f52;
	ld.global.f32 	%f56, [%rd41+20];
	ld.global.f32 	%f57, [%rd16+20];
	fma.rn.f32 	%f58, %f56, %f57, %f55;
	ld.global.f32 	%f59, [%rd41+24];
	ld.global.f32 	%f60, [%rd16+24];
	fma.rn.f32 	%f61, %f59, %f60, %f58;
	ld.global.f32 	%f62, [%rd41+28];
	ld.global.f32 	%f63, [%rd16+28];
	fma.rn.f32 	%f110, %f62, %f63, %f61;
	add.s32 	%r41, %r41, 16;
	add.s64 	%rd41, %rd41, 64;
	add.s32 	%r40, %r40, 16;
	setp.ne.s32 	%p3, %r41, 0;
	@%p3 bra 	$L__BB1_3;
$L__BB1_4:
	setp.eq.s32 	%p4, %r5, 0;
	@%p4 bra 	$L__BB1_13;
	and.b32  	%r13, %r25, 7;
	setp.lt.u32 	%p5, %r5, 8;
	@%p5 bra 	$L__BB1_7;
	add.s32 	%r34, %r43, %r3;
	mul.wide.u32 	%rd17, %r34, 4;
	add.s64 	%rd18, %rd2, %rd17;
	ld.global.f32 	%f65, [%rd18];
	add.s32 	%r35, %r43, %r4;
	mul.wide.s32 	%rd19, %r35, 4;
	add.s64 	%rd20, %rd1, %rd19;
	ld.global.f32 	%f66, [%rd20];
	fma.rn.f32 	%f67, %f65, %f66, %f110;
	cvt.u64.u32 	%rd21, %r3;
	cvt.u64.u32 	%rd22, %r43;
	add.s64 	%rd23, %rd22, %rd21;
	shl.b64 	%rd24, %rd23, 2;
	add.s64 	%rd25, %rd2, %rd24;
	ld.global.f32 	%f68, [%rd25+4];
	ld.global.f32 	%f69, [%rd20+4];
	fma.rn.f32 	%f70, %f68, %f69, %f67;
	ld.global.f32 	%f71, [%rd25+8];
	ld.global.f32 	%f72, [%rd20+8];
	fma.rn.f32 	%f73, %f71, %f72, %f70;
	ld.global.f32 	%f74, [%rd25+12];
	ld.global.f32 	%f75, [%rd20+12];
	fma.rn.f32 	%f76, %f74, %f75, %f73;
	ld.global.f32 	%f77, [%rd25+16];
	ld.global.f32 	%f78, [%rd20+16];
	fma.rn.f32 	%f79, %f77, %f78, %f76;
	ld.global.f32 	%f80, [%rd25+20];
	ld.global.f32 	%f81, [%rd20+20];
	fma.rn.f32 	%f82, %f80, %f81, %f79;
	ld.global.f32 	%f83, [%rd25+24];
	ld.global.f32 	%f84, [%rd20+24];
	fma.rn.f32 	%f85, %f83, %f84, %f82;
	ld.global.f32 	%f86, [%rd25+28];
	ld.global.f32 	%f87, [%rd20+28];
	fma.rn.f32 	%f110, %f86, %f87, %f85;
	add.s32 	%r43, %r43, 8;
$L__BB1_7:
	setp.eq.s32 	%p6, %r13, 0;
	@%p6 bra 	$L__BB1_13;
	and.b32  	%r16, %r25, 3;
	setp.lt.u32 	%p7, %r13, 4;
	@%p7 bra 	$L__BB1_10;
	add.s32 	%r36, %r43, %r3;
	mul.wide.u32 	%rd26, %r36, 4;
	add.s64 	%rd27, %rd2, %rd26;
	ld.global.f32 	%f89, [%rd27];
	add.s32 	%r37, %r43, %r4;
	mul.wide.s32 	%rd28, %r37, 4;
	add.s64 	%rd29, %rd1, %rd28;
	ld.global.f32 	%f90, [%rd29];
	fma.rn.f32 	%f91, %f89, %f90, %f110;
	cvt.u64.u32 	%rd30, %r3;
	cvt.u64.u32 	%rd31, %r43;
	add.s64 	%rd32, %rd31, %rd30;
	shl.b64 	%rd33, %rd32, 2;
	add.s64 	%rd34, %rd2, %rd33;
	ld.global.f32 	%f92, [%rd34+4];
	ld.global.f32 	%f93, [%rd29+4];
	fma.rn.f32 	%f94, %f92, %f93, %f91;
	ld.global.f32 	%f95, [%rd34+8];
	ld.global.f32 	%f96, [%rd29+8];
	fma.rn.f32 	%f97, %f95, %f96, %f94;
	ld.global.f32 	%f98, [%rd34+12];
	ld.global.f32 	%f99, [%rd29+12];
	fma.rn.f32 	%f110, %f98, %f99, %f97;
	add.s32 	%r43, %r43, 4;
$L__BB1_10:
	setp.eq.s32 	%p8, %r16, 0;
	@%p8 bra 	$L__BB1_13;
	add.s32 	%r46, %r43, %r4;
	add.s32 	%r38, %r43, %r3;
	mul.wide.u32 	%rd35, %r38, 4;
	add.s64 	%rd42, %rd2, %rd35;
	neg.s32 	%r45, %r16;
$L__BB1_12:
	.pragma "nounroll";
	mul.wide.s32 	%rd36, %r46, 4;
	add.s64 	%rd37, %rd1, %rd36;
	ld.global.f32 	%f100, [%rd42];
	ld.global.f32 	%f101, [%rd37];
	fma.rn.f32 	%f110, %f100, %f101, %f110;
	add.s32 	%r46, %r46, 1;
	add.s64 	%rd42, %rd42, 4;
	add.s32 	%r45, %r45, 1;
	setp.ne.s32 	%p9, %r45, 0;
	@%p9 bra 	$L__BB1_12;
$L__BB1_13:
	add.s32 	%r39, %r3, %r2;
	cvta.to.global.u64 	%rd38, %rd10;
	mul.wide.s32 	%rd39, %r39, 4;
	add.s64 	%rd40, %rd38, %rd39;
	st.global.f32 	[%rd40], %f110;
$L__BB1_14:
	ret;

}


// ===== COMPILED SASS (sm_100) =====

	.target	sm_100

	.elftype	@"ET_EXEC"


//--------------------- .note.nv.tkinfo           --------------------------
	.section	.note.nv.tkinfo,"",@"SHT_NOTE"
	.sectionflags	@"SHF_NOTE_NV_TKINFO"
	.tkinfo
        /*0018*/ 	.word	0x00000002
        /*0030*/ 	.string	""
        /*0030*/ 	.string	"ptxas"
        /*0030*/ 	.string	"Cuda compilation tools, release 13.0, V13.0.88"
        /*0030*/ 	.string	"Build cuda_13.0.r13.0/compiler.36424714_0"
        /*0030*/ 	.string	"-arch sm_100 -m 64 "



//--------------------- .note.nv.cuinfo           --------------------------
	.section	.note.nv.cuinfo,"",@"SHT_NOTE"
	.sectionflags	@"SHF_NOTE_NV_CUINFO"
        /*0018*/ 	.short	0x0002
        /*001a*/ 	.short	0x0064
        /*001c*/ 	.short	0x0082
	.zero		2


//--------------------- .nv.info                  --------------------------
	.section	.nv.info,"",@"SHT_CUDA_INFO"
	.align	4


	//----- nvinfo : EIATTR_REGCOUNT
	.align		4
        /*0000*/ 	.byte	0x04, 0x2f
        /*0002*/ 	.short	(.L_1 - .L_0)
	.align		4
.L_0:
        /*0004*/ 	.word	index@(_Z9transposePfS_)
        /*0008*/ 	.word	0x0000000a


	//----- nvinfo : EIATTR_FRAME_SIZE
	.align		4
.L_1:
        /*000c*/ 	.byte	0x04, 0x11
        /*000e*/ 	.short	(.L_3 - .L_2)
	.align		4
.L_2:
        /*0010*/ 	.word	index@(_Z9transposePfS_)
        /*0014*/ 	.word	0x00000000


	//----- nvinfo : EIATTR_REGCOUNT
	.align		4
.L_3:
        /*0018*/ 	.byte	0x04, 0x2f
        /*001a*/ 	.short	(.L_5 - .L_4)
	.align		4
.L_4:
        /*001c*/ 	.word	index@(_Z8multiplyPKfS0_Pfi)
        /*0020*/ 	.word	0x0000001f


	//----- nvinfo : EIATTR_FRAME_SIZE
	.align		4
.L_5:
        /*0024*/ 	.byte	0x04, 0x11
        /*0026*/ 	.short	(.L_7 - .L_6)
	.align		4
.L_6:
        /*0028*/ 	.word	index@(_Z8multiplyPKfS0_Pfi)
        /*002c*/ 	.word	0x00000000


	//----- nvinfo : EIATTR_MIN_STACK_SIZE
	.align		4
.L_7:
        /*0030*/ 	.byte	0x04, 0x12
        /*0032*/ 	.short	(.L_9 - .L_8)
	.align		4
.L_8:
        /*0034*/ 	.word	index@(_Z8multiplyPKfS0_Pfi)
        /*0038*/ 	.word	0x00000000


	//----- nvinfo : EIATTR_MIN_STACK_SIZE
	.align		4
.L_9:
        /*003c*/ 	.byte	0x04, 0x12
        /*003e*/ 	.short	(.L_11 - .L_10)
	.align		4
.L_10:
        /*0040*/ 	.word	index@(_Z9transposePfS_)
        /*0044*/ 	.word	0x00000000
.L_11:


//--------------------- .nv.compat                --------------------------
	.section	.nv.compat,"",@"SHT_CUDA_COMPAT_INFO"
	.align	4
        /*0000*/ 	.byte	0x02, 0x09, 0x00, 0x00, 0x02, 0x02, 0x01, 0x00, 0x02, 0x05, 0x05, 0x00, 0x03, 0x07, 0x01, 0x01
        /*0010*/ 	.byte	0x02, 0x03, 0x00, 0x00, 0x02, 0x06, 0x01, 0x00, 0x04, 0x0b, 0x08, 0x00, 0x09, 0x00, 0x00, 0x00
        /*0020*/ 	.byte	0x00, 0x00, 0x00, 0x00


//--------------------- .nv.info._Z8multiplyPKfS0_Pfi --------------------------
	.section	.nv.info._Z8multiplyPKfS0_Pfi,"",@"SHT_CUDA_INFO"
	.sectionflags	@""
	.align	4


	//----- nvinfo : EIATTR_CUDA_API_VERSION
	.align		4
        /*0000*/ 	.byte	0x04, 0x37
        /*0002*/ 	.short	(.L_13 - .L_12)
.L_12:
        /*0004*/ 	.word	0x00000082


	//----- nvinfo : EIATTR_KPARAM_INFO
	.align		4
.L_13:
        /*0008*/ 	.byte	0x04, 0x17
        /*000a*/ 	.short	(.L_15 - .L_14)
.L_14:
        /*000c*/ 	.word	0x00000000
        /*0010*/ 	.short	0x0003
        /*0012*/ 	.short	0x0018
        /*0014*/ 	.byte	0x00, 0xf0, 0x11, 0x00


	//----- nvinfo : EIATTR_KPARAM_INFO
	.align		4
.L_15:
        /*0018*/ 	.byte	0x04, 0x17
        /*001a*/ 	.short	(.L_17 - .L_16)
.L_16:
        /*001c*/ 	.word	0x00000000
        /*0020*/ 	.short	0x0002
        /*0022*/ 	.short	0x0010
        /*0024*/ 	.byte	0x00, 0xf5, 0x21, 0x00


	//----- nvinfo : EIATTR_KPARAM_INFO
	.align		4
.L_17:
        /*0028*/ 	.byte	0x04, 0x17
        /*002a*/ 	.short	(.L_19 - .L_18)
.L_18:
        /*002c*/ 	.word	0x00000000
        /*0030*/ 	.short	0x0001
        /*0032*/ 	.short	0x0008
        /*0034*/ 	.byte	0x00, 0xf5, 0x21, 0x00


	//----- nvinfo : EIATTR_KPARAM_INFO
	.align		4
.L_19:
        /*0038*/ 	.byte	0x04, 0x17
        /*003a*/ 	.short	(.L_21 - .L_20)
.L_20:
        /*003c*/ 	.word	0x00000000
        /*0040*/ 	.short	0x0000
        /*0042*/ 	.short	0x0000
        /*0044*/ 	.byte	0x00, 0xf5, 0x21, 0x00


	//----- nvinfo : EIATTR_SPARSE_MMA_MASK
	.align		4
.L_21:
        /*0048*/ 	.byte	0x03, 0x50
        /*004a*/ 	.short	0x0000


	//----- nvinfo : EIATTR_MAXREG_COUNT
	.align		4
        /*004c*/ 	.byte	0x03, 0x1b
        /*004e*/ 	.short	0x00ff


	//----- nvinfo : EIATTR_MERCURY_ISA_VERSION
	.align		4
        /*0050*/ 	.byte	0x03, 0x5f
        /*0052*/ 	.short	0x0101


	//----- nvinfo : EIATTR_VRC_CTA_INIT_COUNT
	.align		4
        /*0054*/ 	.byte	0x02, 0x4a
	.zero		1
	.zero		1


	//----- nvinfo : EIATTR_EXIT_INSTR_OFFSETS
	.align		4
        /*0058*/ 	.byte	0x04, 0x1c
        /*005a*/ 	.short	(.L_23 - .L_22)


	//   ....[0]....
.L_22:
        /*005c*/ 	.word	0x000000c0


	//   ....[1]....
        /*0060*/ 	.word	0x00000b70


	//----- nvinfo : EIATTR_CBANK_PARAM_SIZE
	.align		4
.L_23:
        /*0064*/ 	.byte	0x03, 0x19
        /*0066*/ 	.short	0x001c


	//----- nvinfo : EIATTR_PARAM_CBANK
	.align		4
        /*0068*/ 	.byte	0x04, 0x0a
        /*006a*/ 	.short	(.L_25 - .L_24)
	.align		4
.L_24:
        /*006c*/ 	.word	index@(.nv.constant0._Z8multiplyPKfS0_Pfi)
        /*0070*/ 	.short	0x0380
        /*0072*/ 	.short	0x001c


	//----- nvinfo : EIATTR_SW_WAR
	.align		4
.L_25:
        /*0074*/ 	.byte	0x04, 0x36
        /*0076*/ 	.short	(.L_27 - .L_26)
.L_26:
        /*0078*/ 	.word	0x00000008
.L_27:


//--------------------- .nv.info._Z9transposePfS_ --------------------------
	.section	.nv.info._Z9transposePfS_,"",@"SHT_CUDA_INFO"
	.sectionflags	@""
	.align	4


	//----- nvinfo : EIATTR_CUDA_API_VERSION
	.align		4
        /*0000*/ 	.byte	0x04, 0x37
        /*0002*/ 	.short	(.L_29 - .L_28)
.L_28:
        /*0004*/ 	.word	0x00000082


	//----- nvinfo : EIATTR_KPARAM_INFO
	.align		4
.L_29:
        /*0008*/ 	.byte	0x04, 0x17
        /*000a*/ 	.short	(.L_31 - .L_30)
.L_30:
        /*000c*/ 	.word	0x00000000
        /*0010*/ 	.short	0x0001
        /*0012*/ 	.short	0x0008
        /*0014*/ 	.byte	0x00, 0xf5, 0x21, 0x00


	//----- nvinfo : EIATTR_KPARAM_INFO
	.align		4
.L_31:
        /*0018*/ 	.byte	0x04, 0x17
        /*001a*/ 	.short	(.L_33 - .L_32)
.L_32:
        /*001c*/ 	.word	0x00000000
        /*0020*/ 	.short	0x0000
        /*0022*/ 	.short	0x0000
        /*0024*/ 	.byte	0x00, 0xf5, 0x21, 0x00


	//----- nvinfo : EIATTR_SPARSE_MMA_MASK
	.align		4
.L_33:
        /*0028*/ 	.byte	0x03, 0x50
        /*002a*/ 	.short	0x0000


	//----- nvinfo : EIATTR_MAXREG_COUNT
	.align		4
        /*002c*/ 	.byte	0x03, 0x1b
        /*002e*/ 	.short	0x00ff


	//----- nvinfo : EIATTR_MERCURY_ISA_VERSION
	.align		4
        /*0030*/ 	.byte	0x03, 0x5f
        /*0032*/ 	.short	0x0101


	//----- nvinfo : EIATTR_VRC_CTA_INIT_COUNT
	.align		4
        /*0034*/ 	.byte	0x02, 0x4a
	.zero		1
	.zero		1


	//----- nvinfo : EIATTR_EXIT_INSTR_OFFSETS
	.align		4
        /*0038*/ 	.byte	0x04, 0x1c
        /*003a*/ 	.short	(.L_35 - .L_34)


	//   ....[0]....
.L_34:
        /*003c*/ 	.word	0x00000120


	//----- nvinfo : EIATTR_CBANK_PARAM_SIZE
	.align		4
.L_35:
        /*0040*/ 	.byte	0x03, 0x19
        /*0042*/ 	.short	0x0010


	//----- nvinfo : EIATTR_PARAM_CBANK
	.align		4
        /*0044*/ 	.byte	0x04, 0x0a
        /*0046*/ 	.short	(.L_37 - .L_36)
	.align		4
.L_36:
        /*0048*/ 	.word	index@(.nv.constant0._Z9transposePfS_)
        /*004c*/ 	.short	0x0380
        /*004e*/ 	.short	0x0010


	//----- nvinfo : EIATTR_SW_WAR
	.align		4
.L_37:
        /*0050*/ 	.byte	0x04, 0x36
        /*0052*/ 	.short	(.L_39 - .L_38)
.L_38:
        /*0054*/ 	.word	0x00000008
.L_39:


//--------------------- .nv.callgraph             --------------------------
	.section	.nv.callgraph,"",@"SHT_CUDA_CALLGRAPH"
	.align	4
	.sectionentsize	8
	.align		4
        /*0000*/ 	.word	0x00000000
	.align		4
        /*0004*/ 	.word	0xffffffff
	.align		4
        /*0008*/ 	.word	0x00000000
	.align		4
        /*000c*/ 	.word	0xfffffffe
	.align		4
        /*0010*/ 	.word	0x00000000
	.align		4
        /*0014*/ 	.word	0xfffffffd
	.align		4
        /*0018*/ 	.word	0x00000000
	.align		4
        /*001c*/ 	.word	0xfffffffc


//--------------------- .text._Z8multiplyPKfS0_Pfi --------------------------
	.section	.text._Z8multiplyPKfS0_Pfi,"ax",@progbits
	.align	128
        .global         _Z8multiplyPKfS0_Pfi
        .type           _Z8multiplyPKfS0_Pfi,@function
        .size           _Z8multiplyPKfS0_Pfi,(.L_x_8 - _Z8multiplyPKfS0_Pfi)
        .other          _Z8multiplyPKfS0_Pfi,@"STO_CUDA_ENTRY STV_DEFAULT"
_Z8multiplyPKfS0_Pfi:
.text._Z8multiplyPKfS0_Pfi:
[----:B------:R-:W-:Y:S01]  /*0000*/  LDC R1, c[0x0][0x37c] ;  /* 0x0000df00ff017b82 */ /* 0x000fe20000000800 */
[----:B------:R-:W0:Y:S07]  /*0010*/  S2R R0, SR_TID.Y ;  /* 0x0000000000007919 */ /* 0x000e2e0000002200 */
[----:B------:R-:W0:Y:S01]  /*0020*/  S2UR UR4, SR_CTAID.Y ;  /* 0x00000000000479c3 */ /* 0x000e220000002600 */
[----:B------:R-:W1:Y:S01]  /*0030*/  LDCU UR12, c[0x0][0x398] ;  /* 0x00007300ff0c77ac */ /* 0x000e620008000800 */
[----:B------:R-:W2:Y:S06]  /*0040*/  S2R R3, SR_TID.X ;  /* 0x0000000000037919 */ /* 0x000eac0000002100 */
[----:B------:R-:W0:Y:S08]  /*0050*/  LDC R7, c[0x0][0x364] ;  /* 0x0000d900ff077b82 */ /* 0x000e300000000800 */
[----:B------:R-:W2:Y:S08]  /*0060*/  S2UR UR5, SR_CTAID.X ;  /* 0x00000000000579c3 */ /* 0x000eb00000002500 */
[----:B------:R-:W2:Y:S01]  /*0070*/  LDC R2, c[0x0][0x360] ;  /* 0x0000d800ff027b82 */ /* 0x000ea20000000800 */
[----:B0-----:R-:W-:-:S02]  /*0080*/  IMAD R7, R7, UR4, R0 ;  /* 0x0000000407077c24 */ /* 0x001fc4000f8e0200 */
[----:B--2---:R-:W-:-:S05]  /*0090*/  IMAD R0, R2, UR5, R3 ;  /* 0x0000000502007c24 */ /* 0x004fca000f8e0203 */
[----:B------:R-:W-:-:S04]  /*00a0*/  VIMNMX R2, PT, PT, R7, R0, !PT ;  /* 0x0000000007027248 */ /* 0x000fc80007fe0100 */
[----:B-1----:R-:W-:-:S13]  /*00b0*/  ISETP.GE.AND P0, PT, R2, UR12, PT ;  /* 0x0000000c02007c0c */ /* 0x002fda000bf06270 */
[----:B------:R-:W-:Y:S05]  /*00c0*/  @P0 EXIT ;  /* 0x000000000000094d */ /* 0x000fea0003800000 */
[----:B------:R-:W-:Y:S01]  /*00d0*/  UISETP.GE.U32.AND UP0, UPT, UR12, 0x10, UPT ;  /* 0x000000100c00788c */ /* 0x000fe2000bf06070 */
[----:B------:R-:W-:Y:S02]  /*00e0*/  HFMA2 R15, -RZ, RZ, 0, 0 ;  /* 0x00000000ff0f7431 */ /* 0x000fe400000001ff */
[----:B------:R-:W-:Y:S01]  /*00f0*/  IMAD R7, R7, UR12, RZ ;  /* 0x0000000c07077c24 */ /* 0x000fe2000f8e02ff */
[----:B------:R-:W-:Y:S02]  /*0100*/  ULOP3.LUT UR8, UR12, 0xf, URZ, 0xc0, !UPT ;  /* 0x0000000f0c087892 */ /* 0x000fe4000f8ec0ff */
[----:B------:R-:W-:Y:S01]  /*0110*/  IMAD R6, R0, UR12, RZ ;  /* 0x0000000c00067c24 */ /* 0x000fe2000f8e02ff */
[----:B------:R-:W-:Y:S01]  /*0120*/  UMOV UR4, URZ ;  /* 0x000000ff00047c82 */ /* 0x000fe20008000000 */
[----:B------:R-:W0:Y:S01]  /*0130*/  LDCU.64 UR10, c[0x0][0x358] ;  /* 0x00006b00ff0a77ac */ /* 0x000e220008000a00 */
[----:B------:R-:W-:Y:S07]  /*0140*/  BRA.U !UP0, `(.L_x_0) ;  /* 0x0000000508107547 */ /* 0x000fee000b800000 */
[----:B------:R-:W1:Y:S01]  /*0150*/  LDC.64 R2, c[0x0][0x380] ;  /* 0x0000e000ff027b82 */ /* 0x000e620000000a00 */
[----:B------:R-:W2:Y:S01]  /*0160*/  LDCU.64 UR6, c[0x0][0x388] ;  /* 0x00007100ff0677ac */ /* 0x000ea20008000a00 */
[----:B------:R-:W-:Y:S02]  /*0170*/  MOV R15, RZ ;  /* 0x000000ff000f7202 */ /* 0x000fe40000000f00 */
[----:B------:R-:W-:Y:S01]  /*0180*/  MOV R8, R6 ;  /* 0x0000000600087202 */ /* 0x000fe20000000f00 */
[----:B------:R-:W-:-:S04]  /*0190*/  ULOP3.LUT UR4, UR12, 0x7ffffff0, URZ, 0xc0, !UPT ;  /* 0x7ffffff00c047892 */ /* 0x000fc8000f8ec0ff */
[----:B------:R-:W-:Y:S02]  /*01a0*/  UIADD3 UR9, UPT, UPT, -UR4, URZ, URZ ;  /* 0x000000ff04097290 */ /* 0x000fe4000fffe1ff */
[----:B--2---:R-:W-:-:S04]  /*01b0*/  UIADD3 UR5, UP0, UPT, UR6, 0x20, URZ ;  /* 0x0000002006057890 */ /* 0x004fc8000ff1e0ff */
[----:B------:R-:W-:Y:S01]  /*01c0*/  UIADD3.X UR6, UPT, UPT, URZ, UR7, URZ, UP0, !UPT ;  /* 0x00000007ff067290 */ /* 0x000fe200087fe4ff */
[----:B-1----:R-:W-:-:S03]  /*01d0*/  IMAD.WIDE.U32 R2, R7, 0x4, R2 ;  /* 0x0000000407027825 */ /* 0x002fc600078e0002 */
[----:B------:R-:W-:-:S04]  /*01e0*/  IADD3 R4, P0, PT, R2, 0x20, RZ ;  /* 0x0000002002047810 */ /* 0x000fc80007f1e0ff */
[----:B------:R-:W-:-:S09]  /*01f0*/  IADD3.X R5, PT, PT, RZ, R3, RZ, P0, !PT ;  /* 0x00000003ff057210 */ /* 0x000fd200007fe4ff */
.L_x_1:
[----:B------:R-:W-:Y:S01]  /*0200*/  MOV R2, UR5 ;  /* 0x0000000500027c02 */ /* 0x000fe20008000f00 */
[----:B0-----:R-:W2:Y:S01]  /*0210*/  LDG.E R16, desc[UR10][R4.64+-0x20] ;  /* 0xffffe00a04107981 */ /* 0x001ea2000c1e1900 */
[----:B------:R-:W-:-:S03]  /*0220*/  MOV R3, UR6 ;  /* 0x0000000600037c02 */ /* 0x000fc60008000f00 */
[----:B------:R-:W3:Y:S01]  /*0230*/  LDG.E R18, desc[UR10][R4.64+-0x1c] ;  /* 0xffffe40a04127981 */ /* 0x000ee2000c1e1900 */
[----:B------:R-:W-:-:S03]  /*0240*/  IMAD.WIDE R2, R8, 0x4, R2 ;  /* 0x0000000408027825 */ /* 0x000fc600078e0202 */
[----:B------:R-:W4:Y:S04]  /*0250*/  LDG.E R19, desc[UR10][R4.64+-0x18] ;  /* 0xffffe80a04137981 */ /* 0x000f28000c1e1900 */
[----:B------:R-:W2:Y:S04]  /*0260*/  LDG.E R17, desc[UR10][R2.64+-0x20] ;  /* 0xffffe00a02117981 */ /* 0x000ea8000c1e1900 */
[----:B------:R-:W3:Y:S04]  /*0270*/  LDG.E R25, desc[UR10][R2.64+-0x1c] ;  /* 0xffffe40a02197981 */ /* 0x000ee8000c1e1900 */
[----:B------:R-:W4:Y:S04]  /*0280*/  LDG.E R20, desc[UR10][R2.64+-0x18] ;  /* 0xffffe80a02147981 */ /* 0x000f28000c1e1900 */
[----:B------:R-:W5:Y:S04]  /*0290*/  LDG.E R22, desc[UR10][R4.64+-0x14] ;  /* 0xffffec0a04167981 */ /* 0x000f68000c1e1900 */
        /* <DEDUP_REMOVED lines=8> */
[----:B------:R-:W5:Y:S01]  /*0320*/  LDG.E R14, desc[UR10][R2.64+-0x4] ;  /* 0xfffffc0a020e7981 */ /* 0x000f62000c1e1900 */
[----:B--2---:R-:W-:-:S03]  /*0330*/  FFMA R17, R16, R17, R15 ;  /* 0x0000001110117223 */ /* 0x004fc6000000000f */
[----:B------:R-:W2:Y:S04]  /*0340*/  LDG.E R15, desc[UR10][R4.64] ;  /* 0x0000000a040f7981 */ /* 0x000ea8000c1e1900 */
[----:B------:R-:W2:Y:S01]  /*0350*/  LDG.E R16, desc[UR10][R2.64] ;  /* 0x0000000a02107981 */ /* 0x000ea2000c1e1900 */
[----:B---3--:R-:W-:-:S03]  /*0360*/  FFMA R26, R18, R25, R17 ;  /* 0x00000019121a7223 */ /* 0x008fc60000000011 */
[----:B------:R-:W3:Y:S01]  /*0370*/  LDG.E R17, desc[UR10][R4.64+0x4] ;  /* 0x0000040a04117981 */ /* 0x000ee2000c1e1900 */
[----:B----4-:R-:W-:-:S03]  /*0380*/  FFMA R25, R19, R20, R26 ;  /* 0x0000001413197223 */ /* 0x010fc6000000001a */
[----:B------:R-:W3:Y:S04]  /*0390*/  LDG.E R18, desc[UR10][R2.64+0x4] ;  /* 0x0000040a02127981 */ /* 0x000ee8000c1e1900 */
[----:B------:R-:W4:Y:S01]  /*03a0*/  LDG.E R19, desc[UR10][R4.64+0x8] ;  /* 0x0000080a04137981 */ /* 0x000f22000c1e1900 */
[----:B-----5:R-:W-:-:S03]  /*03b0*/  FFMA R26, R22, R21, R25 ;  /* 0x00000015161a7223 */ /* 0x020fc60000000019 */
[----:B------:R-:W4:Y:S04]  /*03c0*/  LDG.E R20, desc[UR10][R2.64+0x8] ;  /* 0x0000080a02147981 */ /* 0x000f28000c1e1900 */
[----:B------:R-:W5:Y:S01]  /*03d0*/  LDG.E R21, desc[UR10][R4.64+0xc] ;  /* 0x00000c0a04157981 */ /* 0x000f62000c1e1900 */
[----:B------:R-:W-:-:S03]  /*03e0*/  FFMA R26, R23, R24, R26 ;  /* 0x00000018171a7223 */ /* 0x000fc6000000001a */
[----:B------:R-:W5:Y:S04]  /*03f0*/  LDG.E R22, desc[UR10][R2.64+0xc] ;  /* 0x00000c0a02167981 */ /* 0x000f68000c1e1900 */
[----:B------:R-:W5:Y:S01]  /*0400*/  LDG.E R23, desc[UR10][R4.64+0x10] ;  /* 0x0000100a04177981 */ /* 0x000f62000c1e1900 */
[----:B------:R-:W-:-:S03]  /*0410*/  FFMA R26, R9, R10, R26 ;  /* 0x0000000a091a7223 */ /* 0x000fc6000000001a */
[----:B------:R-:W5:Y:S04]  /*0420*/  LDG.E R24, desc[UR10][R2.64+0x10] ;  /* 0x0000100a02187981 */ /* 0x000f68000c1e1900 */
[----:B------:R-:W5:Y:S01]  /*0430*/  LDG.E R9, desc[UR10][R4.64+0x14] ;  /* 0x0000140a04097981 */ /* 0x000f62000c1e1900 */
[----:B------:R-:W-:-:S03]  /*0440*/  FFMA R28, R11, R12, R26 ;  /* 0x0000000c0b1c7223 */ /* 0x000fc6000000001a */
[----:B------:R-:W5:Y:S04]  /*0450*/  LDG.E R10, desc[UR10][R2.64+0x14] ;  /* 0x0000140a020a7981 */ /* 0x000f68000c1e1900 */
[----:B------:R-:W5:Y:S04]  /*0460*/  LDG.E R12, desc[UR10][R4.64+0x18] ;  /* 0x0000180a040c7981 */ /* 0x000f68000c1e1900 */
[----:B------:R-:W5:Y:S04]  /*0470*/  LDG.E R11, desc[UR10][R2.64+0x18] ;  /* 0x0000180a020b7981 */ /* 0x000f68000c1e1900 */
[----:B------:R-:W5:Y:S04]  /*0480*/  LDG.E R26, desc[UR10][R2.64+0x1c] ;  /* 0x00001c0a021a7981 */ /* 0x000f68000c1e1900 */
[----:B------:R0:W5:Y:S01]  /*0490*/  LDG.E R25, desc[UR10][R4.64+0x1c] ;  /* 0x00001c0a04197981 */ /* 0x000162000c1e1900 */
[----:B------:R-:W-:Y:S01]  /*04a0*/  FFMA R14, R13, R14, R28 ;  /* 0x0000000e0d0e7223 */ /* 0x000fe2000000001c */
[----:B------:R-:W-:-:S04]  /*04b0*/  UIADD3 UR9, UPT, UPT, UR9, 0x10, URZ ;  /* 0x0000001009097890 */ /* 0x000fc8000fffe0ff */
[----:B------:R-:W-:Y:S01]  /*04c0*/  UISETP.NE.AND UP0, UPT, UR9, URZ, UPT ;  /* 0x000000ff0900728c */ /* 0x000fe2000bf05270 */
[----:B0-----:R-:W-:Y:S02]  /*04d0*/  IADD3 R4, P0, PT, R4, 0x40, RZ ;  /* 0x0000004004047810 */ /* 0x001fe40007f1e0ff */
[----:B------:R-:W-:Y:S02]  /*04e0*/  IADD3 R8, PT, PT, R8, 0x10, RZ ;  /* 0x0000001008087810 */ /* 0x000fe40007ffe0ff */
[----:B------:R-:W-:Y:S01]  /*04f0*/  IADD3.X R5, PT, PT, RZ, R5, RZ, P0, !PT ;  /* 0x00000005ff057210 */ /* 0x000fe200007fe4ff */
[----:B--2---:R-:W-:-:S04]  /*0500*/  FFMA R14, R15, R16, R14 ;  /* 0x000000100f0e7223 */ /* 0x004fc8000000000e */
[----:B---3--:R-:W-:-:S04]  /*0510*/  FFMA R14, R17, R18, R14 ;  /* 0x00000012110e7223 */ /* 0x008fc8000000000e */
[----:B----4-:R-:W-:-:S04]  /*0520*/  FFMA R14, R19, R20, R14 ;  /* 0x00000014130e7223 */ /* 0x010fc8000000000e */
[----:B-----5:R-:W-:-:S04]  /*0530*/  FFMA R14, R21, R22, R14 ;  /* 0x00000016150e7223 */ /* 0x020fc8000000000e */
[----:B------:R-:W-:-:S04]  /*0540*/  FFMA R14, R23, R24, R14 ;  /* 0x00000018170e7223 */ /* 0x000fc8000000000e */
[----:B------:R-:W-:-:S04]  /*0550*/  FFMA R9, R9, R10, R14 ;  /* 0x0000000a09097223 */ /* 0x000fc8000000000e */
[----:B------:R-:W-:-:S04]  /*0560*/  FFMA R12, R12, R11, R9 ;  /* 0x0000000b0c0c7223 */ /* 0x000fc80000000009 */
[----:B------:R-:W-:Y:S01]  /*0570*/  FFMA R15, R25, R26, R12 ;  /* 0x0000001a190f7223 */ /* 0x000fe2000000000c */
[----:B------:R-:W-:Y:S06]  /*0580*/  BRA.U UP0, `(.L_x_1) ;  /* 0xfffffffd001c7547 */ /* 0x000fec000b83ffff */
.L_x_0:
[----:B------:R-:W-:-:S09]  /*0590*/  UISETP.NE.AND UP0, UPT, UR8, URZ, UPT ;  /* 0x000000ff0800728c */ /* 0x000fd2000bf05270 */
[----:B------:R-:W-:Y:S05]  /*05a0*/  BRA.U !UP0, `(.L_x_2) ;  /* 0x0000000508607547 */ /* 0x000fea000b800000 */
[----:B------:R-:W-:Y:S02]  /*05b0*/  UISETP.GE.U32.AND UP0, UPT, UR8, 0x8, UPT ;  /* 0x000000080800788c */ /* 0x000fe4000bf06070 */
[----:B------:R-:W-:-:S04]  /*05c0*/  ULOP3.LUT UR6, UR12, 0x7, URZ, 0xc0, !UPT ;  /* 0x000000070c067892 */ /* 0x000fc8000f8ec0ff */
[----:B------:R-:W-:-:S03]  /*05d0*/  UISETP.NE.AND UP1, UPT, UR6, URZ, UPT ;  /* 0x000000ff0600728c */ /* 0x000fc6000bf25270 */
[----:B------:R-:W-:Y:S08]  /*05e0*/  BRA.U !UP0, `(.L_x_3) ;  /* 0x0000000108907547 */ /* 0x000ff0000b800000 */
[----:B------:R-:W1:Y:S01]  /*05f0*/  LDC.64 R8, c[0x0][0x380] ;  /* 0x0000e000ff087b82 */ /* 0x000e620000000a00 */
[----:B------:R-:W2:Y:S01]  /*0600*/  LDCU.64 UR8, c[0x0][0x380] ;  /* 0x00007000ff0877ac */ /* 0x000ea20008000a00 */
[C---:B------:R-:W-:Y:S02]  /*0610*/  IADD3 R3, PT, PT, R7.reuse, UR4, RZ ;  /* 0x0000000407037c10 */ /* 0x040fe4000fffe0ff */
[----:B------:R-:W-:Y:S02]  /*0620*/  IADD3 R10, P0, PT, R7, UR4, RZ ;  /* 0x00000004070a7c10 */ /* 0x000fe4000ff1e0ff */
[----:B------:R-:W-:Y:S02]  /*0630*/  IADD3 R11, PT, PT, R6, UR4, RZ ;  /* 0x00000004060b7c10 */ /* 0x000fe4000fffe0ff */
[----:B------:R-:W3:Y:S01]  /*0640*/  LDC.64 R4, c[0x0][0x388] ;  /* 0x0000e200ff047b82 */ /* 0x000ee20000000a00 */
[----:B-1----:R-:W-:Y:S01]  /*0650*/  IMAD.WIDE.U32 R8, R3, 0x4, R8 ;  /* 0x0000000403087825 */ /* 0x002fe200078e0008 */
[----:B------:R-:W-:-:S02]  /*0660*/  IADD3.X R3, PT, PT, RZ, RZ, RZ, P0, !PT ;  /* 0x000000ffff037210 */ /* 0x000fc400007fe4ff */
[----:B--2---:R-:W-:-:S04]  /*0670*/  LEA R2, P0, R10, UR8, 0x2 ;  /* 0x000000080a027c11 */ /* 0x004fc8000f8010ff */
[----:B------:R-:W-:Y:S01]  /*0680*/  LEA.HI.X R3, R10, UR9, R3, 0x2, P0 ;  /* 0x000000090a037c11 */ /* 0x000fe200080f1403 */
[----:B---3--:R-:W-:Y:S01]  /*0690*/  IMAD.WIDE R4, R11, 0x4, R4 ;  /* 0x000000040b047825 */ /* 0x008fe200078e0204 */
[----:B0-----:R-:W2:Y:S04]  /*06a0*/  LDG.E R10, desc[UR10][R8.64] ;  /* 0x0000000a080a7981 */ /* 0x001ea8000c1e1900 */
[----:B------:R-:W2:Y:S04]  /*06b0*/  LDG.E R11, desc[UR10][R4.64] ;  /* 0x0000000a040b7981 */ /* 0x000ea8000c1e1900 */
[----:B------:R-:W3:Y:S04]  /*06c0*/  LDG.E R12, desc[UR10][R4.64+0x4] ;  /* 0x0000040a040c7981 */ /* 0x000ee8000c1e1900 */
[----:B------:R-:W3:Y:S04]  /*06d0*/  LDG.E R13, desc[UR10][R2.64+0x4] ;  /* 0x0000040a020d7981 */ /* 0x000ee8000c1e1900 */
[----:B------:R-:W4:Y:S04]  /*06e0*/  LDG.E R14, desc[UR10][R4.64+0x8] ;  /* 0x0000080a040e7981 */ /* 0x000f28000c1e1900 */
        /* <DEDUP_REMOVED lines=11> */
[----:B------:R-:W-:Y:S01]  /*07a0*/  UIADD3 UR4, UPT, UPT, UR4, 0x8, URZ ;  /* 0x0000000804047890 */ /* 0x000fe2000fffe0ff */
[----:B--2---:R-:W-:-:S04]  /*07b0*/  FFMA R10, R10, R11, R15 ;  /* 0x0000000b0a0a7223 */ /* 0x004fc8000000000f */
[----:B---3--:R-:W-:-:S04]  /*07c0*/  FFMA R10, R13, R12, R10 ;  /* 0x0000000c0d0a7223 */ /* 0x008fc8000000000a */
[----:B----4-:R-:W-:-:S04]  /*07d0*/  FFMA R10, R17, R14, R10 ;  /* 0x0000000e110a7223 */ /* 0x010fc8000000000a */
[----:B-----5:R-:W-:-:S04]  /*07e0*/  FFMA R10, R19, R16, R10 ;  /* 0x00000010130a7223 */ /* 0x020fc8000000000a */
[----:B------:R-:W-:-:S04]  /*07f0*/  FFMA R10, R21, R18, R10 ;  /* 0x00000012150a7223 */ /* 0x000fc8000000000a */
[----:B------:R-:W-:-:S04]  /*0800*/  FFMA R23, R23, R20, R10 ;  /* 0x0000001417177223 */ /* 0x000fc8000000000a */
[----:B------:R-:W-:-:S04]  /*0810*/  FFMA R8, R8, R9, R23 ;  /* 0x0000000908087223 */ /* 0x000fc80000000017 */
[----:B------:R-:W-:-:S07]  /*0820*/  FFMA R15, R25, R22, R8 ;  /* 0x00000016190f7223 */ /* 0x000fce0000000008 */
.L_x_3:
        /* <DEDUP_REMOVED lines=13> */
[----:B--2---:R-:W-:-:S03]  /*0900*/  LEA R2, P0, R10, UR6, 0x2 ;  /* 0x000000060a027c11 */ /* 0x004fc6000f8010ff */
[----:B0-----:R-:W2:Y:S01]  /*0910*/  LDG.E R8, desc[UR10][R8.64] ;  /* 0x0000000a08087981 */ /* 0x001ea2000c1e1900 */
[----:B------:R-:W-:Y:S01]  /*0920*/  LEA.HI.X R3, R10, UR7, R3, 0x2, P0 ;  /* 0x000000070a037c11 */ /* 0x000fe200080f1403 */
[----:B---3--:R-:W-:-:S04]  /*0930*/  IMAD.WIDE R4, R11, 0x4, R4 ;  /* 0x000000040b047825 */ /* 0x008fc800078e0204 */
[----:B------:R-:W3:Y:S04]  /*0940*/  LDG.E R11, desc[UR10][R2.64+0x4] ;  /* 0x0000040a020b7981 */ /* 0x000ee8000c1e1900 */
[----:B------:R-:W2:Y:S04]  /*0950*/  LDG.E R10, desc[UR10][R4.64] ;  /* 0x0000000a040a7981 */ /* 0x000ea8000c1e1900 */
[----:B------:R-:W3:Y:S04]  /*0960*/  LDG.E R12, desc[UR10][R4.64+0x4] ;  /* 0x0000040a040c7981 */ /* 0x000ee8000c1e1900 */
[----:B------:R-:W4:Y:S04]  /*0970*/  LDG.E R14, desc[UR10][R4.64+0x8] ;  /* 0x0000080a040e7981 */ /* 0x000f28000c1e1900 */
[----:B------:R-:W4:Y:S04]  /*0980*/  LDG.E R13, desc[UR10][R2.64+0x8] ;  /* 0x0000080a020d7981 */ /* 0x000f28000c1e1900 */
[----:B------:R-:W5:Y:S04]  /*0990*/  LDG.E R17, desc[UR10][R2.64+0xc] ;  /* 0x00000c0a02117981 */ /* 0x000f68000c1e1900 */
[----:B------:R-:W5:Y:S01]  /*09a0*/  LDG.E R16, desc[UR10][R4.64+0xc] ;  /* 0x00000c0a04107981 */ /* 0x000f62000c1e1900 */
[----:B------:R-:W-:Y:S01]  /*09b0*/  UIADD3 UR4, UPT, UPT, UR4, 0x4, URZ ;  /* 0x0000000404047890 */ /* 0x000fe2000fffe0ff */
[----:B--2---:R-:W-:-:S04]  /*09c0*/  FFMA R10, R8, R10, R15 ;  /* 0x0000000a080a7223 */ /* 0x004fc8000000000f */
[----:B---3--:R-:W-:-:S04]  /*09d0*/  FFMA R10, R11, R12, R10 ;  /* 0x0000000c0b0a7223 */ /* 0x008fc8000000000a */
[----:B----4-:R-:W-:-:S04]  /*09e0*/  FFMA R10, R13, R14, R10 ;  /* 0x0000000e0d0a7223 */ /* 0x010fc8000000000a */
[----:B-----5:R-:W-:-:S07]  /*09f0*/  FFMA R15, R17, R16, R10 ;  /* 0x00000010110f7223 */ /* 0x020fce000000000a */
.L_x_4:
[----:B------:R-:W-:Y:S05]  /*0a00*/  BRA.U !UP1, `(.L_x_2) ;  /* 0x0000000109487547 */ /* 0x000fea000b800000 */
[----:B------:R-:W1:Y:S01]  /*0a10*/  LDC.64 R4, c[0x0][0x380] ;  /* 0x0000e000ff047b82 */ /* 0x000e620000000a00 */
[----:B------:R-:W-:Y:S01]  /*0a20*/  IADD3 R9, PT, PT, R7, UR4, RZ ;  /* 0x0000000407097c10 */ /* 0x000fe2000fffe0ff */
[----:B------:R-:W-:Y:S01]  /*0a30*/  UIADD3 UR5, UPT, UPT, -UR5, URZ, URZ ;  /* 0x000000ff05057290 */ /* 0x000fe2000fffe1ff */
[----:B------:R-:W-:-:S05]  /*0a40*/  IADD3 R11, PT, PT, R6, UR4, RZ ;  /* 0x00000004060b7c10 */ /* 0x000fca000fffe0ff */
[----:B------:R-:W2:Y:S01]  /*0a50*/  LDC.64 R2, c[0x0][0x388] ;  /* 0x0000e200ff027b82 */ /* 0x000ea20000000a00 */
[----:B-1----:R-:W-:-:S03]  /*0a60*/  IMAD.WIDE.U32 R4, R9, 0x4, R4 ;  /* 0x0000000409047825 */ /* 0x002fc600078e0004 */
[----:B------:R-:W-:Y:S02]  /*0a70*/  MOV R8, R4 ;  /* 0x0000000400087202 */ /* 0x000fe40000000f00 */
[----:B------:R-:W-:-:S07]  /*0a80*/  MOV R9, R5 ;  /* 0x0000000500097202 */ /* 0x000fce0000000f00 */
.L_x_5:
[----:B--2---:R-:W-:Y:S01]  /*0a90*/  IMAD.WIDE R4, R11, 0x4, R2 ;  /* 0x000000040b047825 */ /* 0x004fe200078e0202 */
[----:B0-----:R0:W2:Y:S05]  /*0aa0*/  LDG.E R6, desc[UR10][R8.64] ;  /* 0x0000000a08067981 */ /* 0x0010aa000c1e1900 */
[----:B------:R-:W2:Y:S01]  /*0ab0*/  LDG.E R4, desc[UR10][R4.64] ;  /* 0x0000000a04047981 */ /* 0x000ea2000c1e1900 */
[----:B------:R-:W-:-:S04]  /*0ac0*/  UIADD3 UR5, UPT, UPT, UR5, 0x1, URZ ;  /* 0x0000000105057890 */ /* 0x000fc8000fffe0ff */
[----:B------:R-:W-:Y:S01]  /*0ad0*/  UISETP.NE.AND UP0, UPT, UR5, URZ, UPT ;  /* 0x000000ff0500728c */ /* 0x000fe2000bf05270 */
[----:B0-----:R-:W-:Y:S02]  /*0ae0*/  IADD3 R8, P0, PT, R8, 0x4, RZ ;  /* 0x0000000408087810 */ /* 0x001fe40007f1e0ff */
[----:B------:R-:W-:Y:S02]  /*0af0*/  IADD3 R11, PT, PT, R11, 0x1, RZ ;  /* 0x000000010b0b7810 */ /* 0x000fe40007ffe0ff */
[----:B------:R-:W-:Y:S01]  /*0b00*/  IADD3.X R9, PT, PT, RZ, R9, RZ, P0, !PT ;  /* 0x00000009ff097210 */ /* 0x000fe200007fe4ff */
[----:B--2---:R-:W-:-:S03]  /*0b10*/  FFMA R15, R6, R4, R15 ;  /* 0x00000004060f7223 */ /* 0x004fc6000000000f */
[----:B------:R-:W-:Y:S05]  /*0b20*/  BRA.U UP0, `(.L_x_5) ;  /* 0xfffffffd00d87547 */ /* 0x000fea000b83ffff */
.L_x_2:
[----:B------:R-:W1:Y:S01]  /*0b30*/  LDC.64 R2, c[0x0][0x390] ;  /* 0x0000e400ff027b82 */ /* 0x000e620000000a00 */
[----:B------:R-:W-:-:S05]  /*0b40*/  IADD3 R7, PT, PT, R0, R7, RZ ;  /* 0x0000000700077210 */ /* 0x000fca0007ffe0ff */
[----:B-1----:R-:W-:-:S05]  /*0b50*/  IMAD.WIDE R2, R7, 0x4, R2 ;  /* 0x0000000407027825 */ /* 0x002fca00078e0202 */
[----:B0-----:R-:W-:Y:S01]  /*0b60*/  STG.E desc[UR10][R2.64], R15 ;  /* 0x0000000f02007986 */ /* 0x001fe2000c10190a */
[----:B------:R-:W-:Y:S05]  /*0b70*/  EXIT ;  /* 0x000000000000794d */ /* 0x000fea0003800000 */
.L_x_6:
[----:B------:R-:W-:-:S00]  /*0b80*/  BRA `(.L_x_6) ;  /* 0xfffffffc00fc7947 */ /* 0x000fc0000383ffff */
[----:B------:R-:W-:-:S00]  /*0b90*/  NOP ;  /* 0x0000000000007918 */ /* 0x000fc00000000000 */
        /* <DEDUP_REMOVED lines=14> */
.L_x_8:


//--------------------- .text._Z9transposePfS_    --------------------------
	.section	.text._Z9transposePfS_,"ax",@progbits
	.align	128
        .global         _Z9transposePfS_
        .type           _Z9transposePfS_,@function
        .size           _Z9transposePfS_,(.L_x_9 - _Z9transposePfS_)
        .other          _Z9transposePfS_,@"STO_CUDA_ENTRY STV_DEFAULT"
_Z9transposePfS_:
.text._Z9transposePfS_:
[----:B------:R-:W-:Y:S01]  /*0000*/  LDC R1, c[0x0][0x37c] ;  /* 0x0000df00ff017b82 */ /* 0x000fe20000000800 */
[----:B------:R-:W0:Y:S07]  /*0010*/  S2R R5, SR_TID.X ;  /* 0x0000000000057919 */ /* 0x000e2e0000002100 */
[----:B------:R-:W0:Y:S01]  /*0020*/  LDC R0, c[0x0][0x360] ;  /* 0x0000d800ff007b82 */ /* 0x000e220000000800 */
[----:B------:R-:W1:Y:S01]  /*0030*/  LDCU.64 UR4, c[0x0][0x358] ;  /* 0x00006b00ff0477ac */ /* 0x000e620008000a00 */
[----:B------:R-:W2:Y:S06]  /*0040*/  S2R R4, SR_TID.Y ;  /* 0x0000000000047919 */ /* 0x000eac0000002200 */
[----:B------:R-:W0:Y:S08]  /*0050*/  S2UR UR6, SR_CTAID.X ;  /* 0x00000000000679c3 */ /* 0x000e300000002500 */
[----:B------:R-:W2:Y:S08]  /*0060*/  S2UR UR7, SR_CTAID.Y ;  /* 0x00000000000779c3 */ /* 0x000eb00000002600 */
[----:B------:R-:W2:Y:S08]  /*0070*/  LDC R7, c[0x0][0x364] ;  /* 0x0000d900ff077b82 */ /* 0x000eb00000000800 */
[----:B------:R-:W3:Y:S01]  /*0080*/  LDC.64 R2, c[0x0][0x380] ;  /* 0x0000e000ff027b82 */ /* 0x000ee20000000a00 */
[----:B0-----:R-:W-:-:S02]  /*0090*/  IMAD R0, R0, UR6, R5 ;  /* 0x0000000600007c24 */ /* 0x001fc4000f8e0205 */
[----:B--2---:R-:W-:-:S05]  /*00a0*/  IMAD R7, R7, UR7, R4 ;  /* 0x0000000707077c24 */ /* 0x004fca000f8e0204 */
[----:B------:R-:W-:-:S05]  /*00b0*/  LEA R5, R7, R0, 0xa ;  /* 0x0000000007057211 */ /* 0x000fca00078e50ff */
[----:B---3--:R-:W-:Y:S02]  /*00c0*/  IMAD.WIDE R2, R5, 0x4, R2 ;  /* 0x0000000405027825 */ /* 0x008fe400078e0202 */
[----:B------:R-:W0:Y:S04]  /*00d0*/  LDC.64 R4, c[0x0][0x388] ;  /* 0x0000e200ff047b82 */ /* 0x000e280000000a00 */
[----:B-1----:R-:W2:Y:S01]  /*00e0*/  LDG.E R3, desc[UR4][R2.64] ;  /* 0x0000000402037981 */ /* 0x002ea2000c1e1900 */
[----:B------:R-:W-:-:S05]  /*00f0*/  LEA R7, R0, R7, 0xa ;  /* 0x0000000700077211 */ /* 0x000fca00078e50ff */
[----:B0-----:R-:W-:-:S05]  /*0100*/  IMAD.WIDE R4, R7, 0x4, R4 ;  /* 0x0000000407047825 */ /* 0x001fca00078e0204 */
[----:B--2---:R-:W-:Y:S01]  /*0110*/  STG.E desc[UR4][R4.64], R3 ;  /* 0x0000000304007986 */ /* 0x004fe2000c101904 */
[----:B------:R-:W-:Y:S05]  /*0120*/  EXIT ;  /* 0x000000000000794d */ /* 0x000fea0003800000 */
.L_x_7:
        /* <DEDUP_REMOVED lines=13> */
.L_x_9:


//--------------------- .nv.shared.reserved.0     --------------------------
	.section	.nv.shared.reserved.0,"aw",@nobits
	.weak		__nv_reservedSMEM_offset_0_alias
	.size		__nv_reservedSMEM_offset_0_alias, 0, 64
	.other		__nv_reservedSMEM_offset_0_alias,@"STO_CUDA_RESERVED_SHARED STV_DEFAULT"
__nv_reservedSMEM_offset_0_alias:
	.zero		0
	.zero		64


//--------------------- .nv.constant0._Z8multiplyPKfS0_Pfi --------------------------
	.section	.nv.constant0._Z8multiplyPKfS0_Pfi,"a",@progbits
	.sectionflags	@""
	.align	4
.nv.constant0._Z8multiplyPKfS0_Pfi:
	.zero		924


//--------------------- .nv.constant0._Z9transposePfS_ --------------------------
	.section	.nv.constant0._Z9transposePfS_,"a",@progbits
	.sectionflags	@""
	.align	4
.nv.constant0._Z9transposePfS_:
	.zero		912


//--------------------- SYMBOLS --------------------------

	.type		.nv.reservedSmem.offset0,@object
	.size		.nv.reservedSmem.offset0,0x4
